//
// Generated by NVIDIA NVVM Compiler
//
// Compiler Build ID: CL-36424714
// Cuda compilation tools, release 13.0, V13.0.88
// Based on NVVM 20.0.0
//

.version 9.0
.target sm_100
.address_size 64

	// .globl	_Z6VecAddPKfS0_Pfi

.visible .entry _Z6VecAddPKfS0_Pfi(
	.param .u64 .ptr .align 1 _Z6VecAddPKfS0_Pfi_param_0,
	.param .u64 .ptr .align 1 _Z6VecAddPKfS0_Pfi_param_1,
	.param .u64 .ptr .align 1 _Z6VecAddPKfS0_Pfi_param_2,
	.param .u32 _Z6VecAddPKfS0_Pfi_param_3
)
{
	.reg .pred 	%p<2>;
	.reg .b32 	%r<6>;
	.reg .b32 	%f<4>;
	.reg .b64 	%rd<11>;

	ld.param.u64 	%rd1, [_Z6VecAddPKfS0_Pfi_param_0];
	ld.param.u64 	%rd2, [_Z6VecAddPKfS0_Pfi_param_1];
	ld.param.u64 	%rd3, [_Z6VecAddPKfS0_Pfi_param_2];
	ld.param.u32 	%r2, [_Z6VecAddPKfS0_Pfi_param_3];
	mov.u32 	%r3, %ctaid.x;
	mov.u32 	%r4, %ntid.x;
	mov.u32 	%r5, %tid.x;
	mad.lo.s32 	%r1, %r3, %r4, %r5;
	setp.ge.s32 	%p1, %r1, %r2;
	@%p1 bra 	$L__BB0_2;
	cvta.to.global.u64 	%rd4, %rd1;
	cvta.to.global.u64 	%rd5, %rd2;
	cvta.to.global.u64 	%rd6, %rd3;
	mul.wide.s32 	%rd7, %r1, 4;
	add.s64 	%rd8, %rd4, %rd7;
	ld.global.f32 	%f1, [%rd8];
	add.s64 	%rd9, %rd5, %rd7;
	ld.global.f32 	%f2, [%rd9];
	add.f32 	%f3, %f1, %f2;
	add.s64 	%rd10, %rd6, %rd7;
	st.global.f32 	[%rd10], %f3;
$L__BB0_2:
	ret;

}


// ===== COMPILED SASS (sm_100) =====

	.target	sm_100

	.elftype	@"ET_EXEC"


//--------------------- .note.nv.tkinfo           --------------------------
	.section	.note.nv.tkinfo,"",@"SHT_NOTE"
	.sectionflags	@"SHF_NOTE_NV_TKINFO"
	.tkinfo
        /*0018*/ 	.word	0x00000002
        /*0030*/ 	.string	""
        /*0030*/ 	.string	"ptxas"
        /*0030*/ 	.string	"Cuda compilation tools, release 13.0, V13.0.88"
        /*0030*/ 	.string	"Build cuda_13.0.r13.0/compiler.36424714_0"
        /*0030*/ 	.string	"-arch sm_100 -m 64 "



//--------------------- .note.nv.cuinfo           --------------------------
	.section	.note.nv.cuinfo,"",@"SHT_NOTE"
	.sectionflags	@"SHF_NOTE_NV_CUINFO"
        /*0018*/ 	.short	0x0002
        /*001a*/ 	.short	0x0064
        /*001c*/ 	.short	0x0082
	.zero		2


//--------------------- .nv.info                  --------------------------
	.section	.nv.info,"",@"SHT_CUDA_INFO"
	.align	4


	//----- nvinfo : EIATTR_REGCOUNT
	.align		4
        /*0000*/ 	.byte	0x04, 0x2f
        /*0002*/ 	.short	(.L_1 - .L_0)
	.align		4
.L_0:
        /*0004*/ 	.word	index@(_Z6VecAddPKfS0_Pfi)
        /*0008*/ 	.word	0x0000000c


	//----- nvinfo : EIATTR_FRAME_SIZE
	.align		4
.L_1:
        /*000c*/ 	.byte	0x04, 0x11
        /*000e*/ 	.short	(.L_3 - .L_2)
	.align		4
.L_2:
        /*0010*/ 	.word	index@(_Z6VecAddPKfS0_Pfi)
        /*0014*/ 	.word	0x00000000


	//----- nvinfo : EIATTR_MIN_STACK_SIZE
	.align		4
.L_3:
        /*0018*/ 	.byte	0x04, 0x12
        /*001a*/ 	.short	(.L_5 - .L_4)
	.align		4
.L_4:
        /*001c*/ 	.word	index@(_Z6VecAddPKfS0_Pfi)
        /*0020*/ 	.word	0x00000000
.L_5:


//--------------------- .nv.compat                --------------------------
	.section	.nv.compat,"",@"SHT_CUDA_COMPAT_INFO"
	.align	4
        /*0000*/ 	.byte	0x02, 0x09, 0x00, 0x00, 0x02, 0x02, 0x01, 0x00, 0x02, 0x05, 0x05, 0x00, 0x03, 0x07, 0x01, 0x01
        /*0010*/ 	.byte	0x02, 0x03, 0x00, 0x00, 0x02, 0x06, 0x01, 0x00, 0x04, 0x0b, 0x08, 0x00, 0x09, 0x00, 0x00, 0x00
        /*0020*/ 	.byte	0x00, 0x00, 0x00, 0x00


//--------------------- .nv.info._Z6VecAddPKfS0_Pfi --------------------------
	.section	.nv.info._Z6VecAddPKfS0_Pfi,"",@"SHT_CUDA_INFO"
	.sectionflags	@""
	.align	4


	//----- nvinfo : EIATTR_CUDA_API_VERSION
	.align		4
        /*0000*/ 	.byte	0x04, 0x37
        /*0002*/ 	.short	(.L_7 - .L_6)
.L_6:
        /*0004*/ 	.word	0x00000082


	//----- nvinfo : EIATTR_KPARAM_INFO
	.align		4
.L_7:
        /*0008*/ 	.byte	0x04, 0x17
        /*000a*/ 	.short	(.L_9 - .L_8)
.L_8:
        /*000c*/ 	.word	0x00000000
        /*0010*/ 	.short	0x0003
        /*0012*/ 	.short	0x0018
        /*0014*/ 	.byte	0x00, 0xf0, 0x11, 0x00


	//----- nvinfo : EIATTR_KPARAM_INFO
	.align		4
.L_9:
        /*0018*/ 	.byte	0x04, 0x17
        /*001a*/ 	.short	(.L_11 - .L_10)
.L_10:
        /*001c*/ 	.word	0x00000000
        /*0020*/ 	.short	0x0002
        /*0022*/ 	.short	0x0010
        /*0024*/ 	.byte	0x00, 0xf5, 0x21, 0x00


	//----- nvinfo : EIATTR_KPARAM_INFO
	.align		4
.L_11:
        /*0028*/ 	.byte	0x04, 0x17
        /*002a*/ 	.short	(.L_13 - .L_12)
.L_12:
        /*002c*/ 	.word	0x00000000
        /*0030*/ 	.short	0x0001
        /*0032*/ 	.short	0x0008
        /*0034*/ 	.byte	0x00, 0xf5, 0x21, 0x00


	//----- nvinfo : EIATTR_KPARAM_INFO
	.align		4
.L_13:
        /*0038*/ 	.byte	0x04, 0x17
        /*003a*/ 	.short	(.L_15 - .L_14)
.L_14:
        /*003c*/ 	.word	0x00000000
        /*0040*/ 	.short	0x0000
        /*0042*/ 	.short	0x0000
        /*0044*/ 	.byte	0x00, 0xf5, 0x21, 0x00


	//----- nvinfo : EIATTR_SPARSE_MMA_MASK
	.align		4
.L_15:
        /*0048*/ 	.byte	0x03, 0x50
        /*004a*/ 	.short	0x0000


	//----- nvinfo : EIATTR_MAXREG_COUNT
	.align		4
        /*004c*/ 	.byte	0x03, 0x1b
        /*004e*/ 	.short	0x00ff


	//----- nvinfo : EIATTR_MERCURY_ISA_VERSION
	.align		4
        /*0050*/ 	.byte	0x03, 0x5f
        /*0052*/ 	.short	0x0101


	//----- nvinfo : EIATTR_VRC_CTA_INIT_COUNT
	.align		4
        /*0054*/ 	.byte	0x02, 0x4a
	.zero		1
	.zero		1


	//----- nvinfo : EIATTR_EXIT_INSTR_OFFSETS
	.align		4
        /*0058*/ 	.byte	0x04, 0x1c
        /*005a*/ 	.short	(.L_17 - .L_16)


	//   ....[0]....
.L_16:
        /*005c*/ 	.word	0x00000070


	//   ....[1]....
        /*0060*/ 	.word	0x00000130


	//----- nvinfo : EIATTR_CBANK_PARAM_SIZE
	.align		4
.L_17:
        /*0064*/ 	.byte	0x03, 0x19
        /*0066*/ 	.short	0x001c


	//----- nvinfo : EIATTR_PARAM_CBANK
	.align		4
        /*0068*/ 	.byte	0x04, 0x0a
        /*006a*/ 	.short	(.L_19 - .L_18)
	.align		4
.L_18:
        /*006c*/ 	.word	index@(.nv.constant0._Z6VecAddPKfS0_Pfi)
        /*0070*/ 	.short	0x0380
        /*0072*/ 	.short	0x001c


	//----- nvinfo : EIATTR_SW_WAR
	.align		4
.L_19:
        /*0074*/ 	.byte	0x04, 0x36
        /*0076*/ 	.short	(.L_21 - .L_20)
.L_20:
        /*0078*/ 	.word	0x00000008
.L_21:


//--------------------- .nv.callgraph             --------------------------
	.section	.nv.callgraph,"",@"SHT_CUDA_CALLGRAPH"
	.align	4
	.sectionentsize	8
	.align		4
        /*0000*/ 	.word	0x00000000
	.align		4
        /*0004*/ 	.word	0xffffffff
	.align		4
        /*0008*/ 	.word	0x00000000
	.align		4
        /*000c*/ 	.word	0xfffffffe
	.align		4
        /*0010*/ 	.word	0x00000000
	.align		4
        /*0014*/ 	.word	0xfffffffd
	.align		4
        /*0018*/ 	.word	0x00000000
	.align		4
        /*001c*/ 	.word	0xfffffffc


//--------------------- .text._Z6VecAddPKfS0_Pfi  --------------------------
	.section	.text._Z6VecAddPKfS0_Pfi,"ax",@progbits
	.align	128
        .global         _Z6VecAddPKfS0_Pfi
        .type           _Z6VecAddPKfS0_Pfi,@function
        .size           _Z6VecAddPKfS0_Pfi,(.L_x_1 - _Z6VecAddPKfS0_Pfi)
        .other          _Z6VecAddPKfS0_Pfi,@"STO_CUDA_ENTRY STV_DEFAULT"
_Z6VecAddPKfS0_Pfi:
.text._Z6VecAddPKfS0_Pfi:
[----:B------:R-:W-:Y:S01]  /*0000*/  LDC R1, c[0x0][0x37c] ;  /* 0x0000df00ff017b82 */ /* 0x000fe20000000800 */
[----:B------:R-:W0:Y:S07]  /*0010*/  S2R R0, SR_TID.X ;  /* 0x0000000000007919 */ /* 0x000e2e0000002100 */
[----:B------:R-:W0:Y:S01]  /*0020*/  S2UR UR4, SR_CTAID.X ;  /* 0x00000000000479c3 */ /* 0x000e220000002500 */
[----:B------:R-:W1:Y:S07]  /*0030*/  LDCU UR5, c[0x0][0x398] ;  /* 0x00007300ff0577ac */ /* 0x000e6e0008000800 */
[----:B------:R-:W0:Y:S02]  /*0040*/  LDC R9, c[0x0][0x360] ;  /* 0x0000d800ff097b82 */ /* 0x000e240000000800 */
[----:B0-----:R-:W-:-:S05]  /*0050*/  IMAD R9, R9, UR4, R0 ;  /* 0x0000000409097c24 */ /* 0x001fca000f8e0200 */
[----:B-1----:R-:W-:-:S13]  /*0060*/  ISETP.GE.AND P0, PT, R9, UR5, PT ;  /* 0x0000000509007c0c */ /* 0x002fda000bf06270 */
[----:B------:R-:W-:Y:S05]  /*0070*/  @P0 EXIT ;  /* 0x000000000000094d */ /* 0x000fea0003800000 */
[----:B------:R-:W0:Y:S01]  /*0080*/  LDC.64 R2, c[0x0][0x380] ;  /* 0x0000e000ff027b82 */ /* 0x000e220000000a00 */
[----:B------:R-:W1:Y:S07]  /*0090*/  LDCU.64 UR4, c[0x0][0x358] ;  /* 0x00006b00ff0477ac */ /* 0x000e6e0008000a00 */
[----:B------:R-:W2:Y:S08]  /*00a0*/  LDC.64 R4, c[0x0][0x388] ;  /* 0x0000e200ff047b82 */ /* 0x000eb00000000a00 */
[----:B------:R-:W3:Y:S01]  /*00b0*/  LDC.64 R6, c[0x0][0x390] ;  /* 0x0000e400ff067b82 */ /* 0x000ee20000000a00 */
[----:B0-----:R-:W-:-:S06]  /*00c0*/  IMAD.WIDE R2, R9, 0x4, R2 ;  /* 0x0000000409027825 */ /* 0x001fcc00078e0202 */
[----:B-1----:R-:W4:Y:S01]  /*00d0*/  LDG.E R2, desc[UR4][R2.64] ;  /* 0x0000000402027981 */ /* 0x002f22000c1e1900 */
[----:B--2---:R-:W-:-:S06]  /*00e0*/  IMAD.WIDE R4, R9, 0x4, R4 ;  /* 0x0000000409047825 */ /* 0x004fcc00078e0204 */
[----:B------:R-:W4:Y:S01]  /*00f0*/  LDG.E R5, desc[UR4][R4.64] ;  /* 0x0000000404057981 */ /* 0x000f22000c1e1900 */
[----:B---3--:R-:W-:-:S04]  /*0100*/  IMAD.WIDE R6, R9, 0x4, R6 ;  /* 0x0000000409067825 */ /* 0x008fc800078e0206 */
[----:B----4-:R-:W-:-:S05]  /*0110*/  FADD R9, R2, R5 ;  /* 0x0000000502097221 */ /* 0x010fca0000000000 */
[----:B------:R-:W-:Y:S01]  /*0120*/  STG.E desc[UR4][R6.64], R9 ;  /* 0x0000000906007986 */ /* 0x000fe2000c101904 */
[----:B------:R-:W-:Y:S05]  /*0130*/  EXIT ;  /* 0x000000000000794d */ /* 0x000fea0003800000 */
.L_x_0:
[----:B------:R-:W-:-:S00]  /*0140*/  BRA `(.L_x_0) ;  /* 0xfffffffc00fc7947 */ /* 0x000fc0000383ffff */
[----:B------:R-:W-:-:S00]  /*0150*/  NOP ;  /* 0x0000000000007918 */ /* 0x000fc00000000000 */
        /* <DEDUP_REMOVED lines=10> */
.L_x_1:


//--------------------- .nv.shared.reserved.0     --------------------------
	.section	.nv.shared.reserved.0,"aw",@nobits
	.weak		__nv_reservedSMEM_offset_0_alias
	.size		__nv_reservedSMEM_offset_0_alias, 0, 64
	.other		__nv_reservedSMEM_offset_0_alias,@"STO_CUDA_RESERVED_SHARED STV_DEFAULT"
__nv_reservedSMEM_offset_0_alias:
	.zero		0
	.zero		64


//--------------------- .nv.constant0._Z6VecAddPKfS0_Pfi --------------------------
	.section	.nv.constant0._Z6VecAddPKfS0_Pfi,"a",@progbits
	.sectionflags	@""
	.align	4
.nv.constant0._Z6VecAddPKfS0_Pfi:
	.zero		924


//--------------------- SYMBOLS --------------------------

	.type		.nv.reservedSmem.offset0,@object
	.size		.nv.reservedSmem.offset0,0x4
